//
// Generated by NVIDIA NVVM Compiler
//
// Compiler Build ID: CL-36424714
// Cuda compilation tools, release 13.0, V13.0.88
// Based on NVVM 20.0.0
//

.version 9.0
.target sm_100
.address_size 64

	// .globl	_Z11ChangerFondPhS_9InfoImage

.visible .entry _Z11ChangerFondPhS_9InfoImage(
	.param .u64 .ptr .align 1 _Z11ChangerFondPhS_9InfoImage_param_0,
	.param .u64 .ptr .align 1 _Z11ChangerFondPhS_9InfoImage_param_1,
	.param .align 4 .b8 _Z11ChangerFondPhS_9InfoImage_param_2[16]
)
{
	.reg .pred 	%p<32>;
	.reg .b16 	%rs<25>;
	.reg .b32 	%r<117>;
	.reg .b64 	%rd<13>;

	ld.param.u64 	%rd7, [_Z11ChangerFondPhS_9InfoImage_param_0];
	ld.param.u32 	%r2, [_Z11ChangerFondPhS_9InfoImage_param_2+4];
	ld.param.u32 	%r3, [_Z11ChangerFondPhS_9InfoImage_param_2+8];
	ld.param.u32 	%r4, [_Z11ChangerFondPhS_9InfoImage_param_2+12];
	ld.param.u32 	%r1, [_Z11ChangerFondPhS_9InfoImage_param_2];
	ld.param.u64 	%rd8, [_Z11ChangerFondPhS_9InfoImage_param_1];
	cvta.to.global.u64 	%rd1, %rd8;
	setp.lt.s32 	%p1, %r1, 1;
	@%p1 bra 	$L__BB0_17;
	mov.u32 	%r13, %tid.x;
	mov.u32 	%r14, %ntid.x;
	mov.u32 	%r15, %ctaid.x;
	mad.lo.s32 	%r16, %r15, %r14, %r13;
	mul.lo.s32 	%r17, %r16, 3;
	cvta.to.global.u64 	%rd9, %rd7;
	cvt.s64.s32 	%rd10, %r17;
	add.s64 	%rd2, %rd9, %rd10;
	ld.global.u8 	%rs23, [%rd2];
	add.s32 	%r18, %r1, -1;
	mul.hi.u32 	%r19, %r18, -1431655765;
	shr.u32 	%r5, %r19, 2;
	setp.lt.u32 	%p2, %r1, 7;
	mov.b32 	%r116, 0;
	@%p2 bra 	$L__BB0_12;
	add.s32 	%r21, %r5, 1;
	and.b32  	%r22, %r21, 2147483646;
	neg.s32 	%r114, %r22;
	add.s64 	%rd12, %rd1, 5;
	mov.b32 	%r116, 0;
$L__BB0_3:
	ld.global.u8 	%r23, [%rd12+-5];
	ld.global.u8 	%r24, [%rd12+-4];
	mul.lo.s32 	%r25, %r2, %r24;
	sub.s32 	%r26, %r23, %r25;
	max.s32 	%r27, %r26, 0;
	add.s32 	%r28, %r25, %r23;
	min.s32 	%r30, %r27, 255;
	cvt.u32.u16 	%r31, %rs23;
	and.b32  	%r32, %r31, 255;
	setp.gt.u32 	%p3, %r30, %r32;
	setp.lt.s32 	%p4, %r28, %r32;
	or.pred  	%p5, %p3, %p4;
	@%p5 bra 	$L__BB0_7;
	ld.global.u8 	%r33, [%rd12+-3];
	ld.global.u8 	%r34, [%rd12+-2];
	mul.lo.s32 	%r35, %r3, %r34;
	sub.s32 	%r36, %r33, %r35;
	max.s32 	%r37, %r36, 0;
	add.s32 	%r38, %r35, %r33;
	min.s32 	%r40, %r37, 255;
	ld.global.u8 	%rs6, [%rd2+1];
	cvt.u32.u16 	%r41, %rs6;
	and.b32  	%r42, %r41, 255;
	setp.gt.u32 	%p6, %r40, %r42;
	setp.lt.s32 	%p7, %r38, %r42;
	or.pred  	%p8, %p6, %p7;
	@%p8 bra 	$L__BB0_7;
	ld.global.u8 	%r43, [%rd12+-1];
	ld.global.u8 	%r44, [%rd12];
	mul.lo.s32 	%r45, %r4, %r44;
	sub.s32 	%r46, %r43, %r45;
	max.s32 	%r47, %r46, 0;
	add.s32 	%r48, %r45, %r43;
	min.s32 	%r50, %r47, 255;
	ld.global.u8 	%rs8, [%rd2+2];
	cvt.u32.u16 	%r51, %rs8;
	and.b32  	%r52, %r51, 255;
	setp.gt.u32 	%p9, %r50, %r52;
	setp.lt.s32 	%p10, %r48, %r52;
	or.pred  	%p11, %p9, %p10;
	@%p11 bra 	$L__BB0_7;
	mov.b16 	%rs23, 255;
	st.global.u8 	[%rd2], %rs23;
	st.global.u8 	[%rd2+1], %rs23;
	st.global.u8 	[%rd2+2], %rs23;
$L__BB0_7:
	ld.global.u8 	%r53, [%rd12+1];
	ld.global.u8 	%r54, [%rd12+2];
	mul.lo.s32 	%r55, %r2, %r54;
	sub.s32 	%r56, %r53, %r55;
	max.s32 	%r57, %r56, 0;
	add.s32 	%r58, %r55, %r53;
	min.s32 	%r60, %r57, 255;
	cvt.u32.u16 	%r61, %rs23;
	and.b32  	%r62, %r61, 255;
	setp.gt.u32 	%p12, %r60, %r62;
	setp.lt.s32 	%p13, %r58, %r62;
	or.pred  	%p14, %p12, %p13;
	@%p14 bra 	$L__BB0_11;
	ld.global.u8 	%r63, [%rd12+3];
	ld.global.u8 	%r64, [%rd12+4];
	mul.lo.s32 	%r65, %r3, %r64;
	sub.s32 	%r66, %r63, %r65;
	max.s32 	%r67, %r66, 0;
	add.s32 	%r68, %r65, %r63;
	min.s32 	%r70, %r67, 255;
	ld.global.u8 	%rs11, [%rd2+1];
	cvt.u32.u16 	%r71, %rs11;
	and.b32  	%r72, %r71, 255;
	setp.gt.u32 	%p15, %r70, %r72;
	setp.lt.s32 	%p16, %r68, %r72;
	or.pred  	%p17, %p15, %p16;
	@%p17 bra 	$L__BB0_11;
	ld.global.u8 	%r73, [%rd12+5];
	ld.global.u8 	%r74, [%rd12+6];
	mul.lo.s32 	%r75, %r4, %r74;
	sub.s32 	%r76, %r73, %r75;
	max.s32 	%r77, %r76, 0;
	add.s32 	%r78, %r75, %r73;
	min.s32 	%r80, %r77, 255;
	ld.global.u8 	%rs13, [%rd2+2];
	cvt.u32.u16 	%r81, %rs13;
	and.b32  	%r82, %r81, 255;
	setp.gt.u32 	%p18, %r80, %r82;
	setp.lt.s32 	%p19, %r78, %r82;
	or.pred  	%p20, %p18, %p19;
	@%p20 bra 	$L__BB0_11;
	mov.b16 	%rs23, 255;
	st.global.u8 	[%rd2], %rs23;
	st.global.u8 	[%rd2+1], %rs23;
	st.global.u8 	[%rd2+2], %rs23;
$L__BB0_11:
	add.s32 	%r116, %r116, 12;
	add.s32 	%r114, %r114, 2;
	add.s64 	%rd12, %rd12, 12;
	setp.ne.s32 	%p21, %r114, 0;
	@%p21 bra 	$L__BB0_3;
$L__BB0_12:
	and.b32  	%r83, %r5, 1;
	setp.eq.b32 	%p22, %r83, 1;
	@%p22 bra 	$L__BB0_17;
	cvt.u64.u32 	%rd11, %r116;
	add.s64 	%rd6, %rd1, %rd11;
	ld.global.u8 	%r84, [%rd6];
	ld.global.u8 	%r85, [%rd6+1];
	mul.lo.s32 	%r86, %r2, %r85;
	sub.s32 	%r87, %r84, %r86;
	max.s32 	%r88, %r87, 0;
	add.s32 	%r89, %r86, %r84;
	min.s32 	%r91, %r88, 255;
	cvt.u32.u16 	%r92, %rs23;
	and.b32  	%r93, %r92, 255;
	setp.gt.u32 	%p23, %r91, %r93;
	setp.lt.s32 	%p24, %r89, %r93;
	or.pred  	%p25, %p23, %p24;
	@%p25 bra 	$L__BB0_17;
	ld.global.u8 	%r94, [%rd6+2];
	ld.global.u8 	%r95, [%rd6+3];
	mul.lo.s32 	%r96, %r3, %r95;
	sub.s32 	%r97, %r94, %r96;
	max.s32 	%r98, %r97, 0;
	add.s32 	%r99, %r96, %r94;
	min.s32 	%r101, %r98, 255;
	ld.global.u8 	%rs16, [%rd2+1];
	cvt.u32.u16 	%r102, %rs16;
	and.b32  	%r103, %r102, 255;
	setp.gt.u32 	%p26, %r101, %r103;
	setp.lt.s32 	%p27, %r99, %r103;
	or.pred  	%p28, %p26, %p27;
	@%p28 bra 	$L__BB0_17;
	ld.global.u8 	%r104, [%rd6+4];
	ld.global.u8 	%r105, [%rd6+5];
	mul.lo.s32 	%r106, %r4, %r105;
	sub.s32 	%r107, %r104, %r106;
	max.s32 	%r108, %r107, 0;
	add.s32 	%r109, %r106, %r104;
	min.s32 	%r111, %r108, 255;
	ld.global.u8 	%rs18, [%rd2+2];
	cvt.u32.u16 	%r112, %rs18;
	and.b32  	%r113, %r112, 255;
	setp.gt.u32 	%p29, %r111, %r113;
	setp.lt.s32 	%p30, %r109, %r113;
	or.pred  	%p31, %p29, %p30;
	@%p31 bra 	$L__BB0_17;
	mov.b16 	%rs20, 255;
	st.global.u8 	[%rd2], %rs20;
	st.global.u8 	[%rd2+1], %rs20;
	st.global.u8 	[%rd2+2], %rs20;
$L__BB0_17:
	ret;

}
	// .globl	_Z14AppliquerSobelPhS_ii
.visible .entry _Z14AppliquerSobelPhS_ii(
	.param .u64 .ptr .align 1 _Z14AppliquerSobelPhS_ii_param_0,
	.param .u64 .ptr .align 1 _Z14AppliquerSobelPhS_ii_param_1,
	.param .u32 _Z14AppliquerSobelPhS_ii_param_2,
	.param .u32 _Z14AppliquerSobelPhS_ii_param_3
)
{
	.reg .pred 	%p<16>;
	.reg .b16 	%rs<9>;
	.reg .b32 	%r<34>;
	.reg .b32 	%f<52>;
	.reg .b64 	%rd<17>;

	ld.param.u64 	%rd7, [_Z14AppliquerSobelPhS_ii_param_0];
	ld.param.u64 	%rd6, [_Z14AppliquerSobelPhS_ii_param_1];
	ld.param.u32 	%r9, [_Z14AppliquerSobelPhS_ii_param_2];
	ld.param.u32 	%r8, [_Z14AppliquerSobelPhS_ii_param_3];
	cvta.to.global.u64 	%rd1, %rd7;
	mov.u32 	%r10, %ctaid.x;
	mov.u32 	%r11, %ntid.x;
	mov.u32 	%r12, %tid.x;
	mad.lo.s32 	%r1, %r10, %r11, %r12;
	mul.lo.s32 	%r2, %r9, 3;
	sub.s32 	%r3, %r1, %r2;
	setp.lt.s32 	%p2, %r3, 3;
	add.s32 	%r13, %r3, -3;
	cvt.u64.u32 	%rd8, %r13;
	add.s64 	%rd2, %rd1, %rd8;
	@%p2 bra 	$L__BB1_2;
	ld.global.u8 	%r14, [%rd2];
	neg.s32 	%r15, %r14;
	cvt.rn.f32.s32 	%f42, %r15;
	bra.uni 	$L__BB1_3;
$L__BB1_2:
	setp.lt.s32 	%p4, %r3, -3;
	mov.f32 	%f42, 0f00000000;
	mov.pred 	%p15, -1;
	@%p4 bra 	$L__BB1_4;
$L__BB1_3:
	add.s32 	%r16, %r3, 3;
	cvt.u64.u32 	%rd9, %r16;
	add.s64 	%rd10, %rd1, %rd9;
	ld.global.u8 	%rs1, [%rd10];
	cvt.rn.f32.u16 	%f26, %rs1;
	add.f32 	%f42, %f42, %f26;
	mov.pred 	%p15, 0;
$L__BB1_4:
	div.s32 	%r4, %r1, %r2;
	add.s32 	%r17, %r1, -3;
	div.s32 	%r18, %r17, %r2;
	setp.ne.s32 	%p6, %r4, %r18;
	cvt.s64.s32 	%rd11, %r1;
	add.s64 	%rd3, %rd1, %rd11;
	@%p6 bra 	$L__BB1_6;
	ld.global.u8 	%rs2, [%rd3+-3];
	mul.wide.u16 	%r19, %rs2, 2;
	neg.s32 	%r20, %r19;
	cvt.rn.f32.s32 	%f27, %r20;
	add.f32 	%f42, %f42, %f27;
$L__BB1_6:
	add.s32 	%r21, %r1, 3;
	div.s32 	%r22, %r21, %r2;
	setp.ne.s32 	%p7, %r4, %r22;
	@%p7 bra 	$L__BB1_8;
	ld.global.u8 	%rs3, [%rd3+3];
	mul.wide.u16 	%r23, %rs3, 2;
	cvt.rn.f32.u32 	%f28, %r23;
	add.f32 	%f42, %f42, %f28;
$L__BB1_8:
	add.s32 	%r5, %r2, %r1;
	add.s32 	%r6, %r5, -3;
	setp.gt.s32 	%p8, %r6, %r8;
	cvt.s64.s32 	%rd12, %r2;
	add.s64 	%rd4, %rd3, %rd12;
	@%p8 bra 	$L__BB1_10;
	ld.global.u8 	%r24, [%rd4+-3];
	neg.s32 	%r25, %r24;
	cvt.rn.f32.s32 	%f29, %r25;
	add.f32 	%f42, %f42, %f29;
$L__BB1_10:
	add.s32 	%r7, %r5, 3;
	setp.gt.s32 	%p9, %r7, %r8;
	@%p9 bra 	$L__BB1_12;
	ld.global.u8 	%rs4, [%rd4+3];
	cvt.rn.f32.u16 	%f30, %rs4;
	add.f32 	%f42, %f42, %f30;
$L__BB1_12:
	setp.lt.s32 	%p10, %r3, 3;
	mov.f32 	%f47, 0f00000000;
	@%p10 bra 	$L__BB1_14;
	ld.global.u8 	%r26, [%rd2];
	neg.s32 	%r27, %r26;
	cvt.rn.f32.s32 	%f47, %r27;
$L__BB1_14:
	setp.lt.s32 	%p11, %r1, %r2;
	cvt.s64.s32 	%rd13, %r3;
	add.s64 	%rd5, %rd1, %rd13;
	@%p11 bra 	$L__BB1_16;
	ld.global.u8 	%rs5, [%rd5];
	mul.wide.u16 	%r28, %rs5, 2;
	neg.s32 	%r29, %r28;
	cvt.rn.f32.s32 	%f32, %r29;
	add.f32 	%f47, %f47, %f32;
$L__BB1_16:
	@%p15 bra 	$L__BB1_18;
	ld.global.u8 	%r30, [%rd5+3];
	neg.s32 	%r31, %r30;
	cvt.rn.f32.s32 	%f33, %r31;
	add.f32 	%f47, %f47, %f33;
$L__BB1_18:
	setp.gt.s32 	%p12, %r6, %r8;
	@%p12 bra 	$L__BB1_20;
	ld.global.u8 	%rs6, [%rd4+-3];
	cvt.rn.f32.u16 	%f34, %rs6;
	add.f32 	%f47, %f47, %f34;
$L__BB1_20:
	setp.gt.s32 	%p13, %r5, %r8;
	@%p13 bra 	$L__BB1_22;
	ld.global.u8 	%rs7, [%rd4];
	mul.wide.u16 	%r32, %rs7, 2;
	cvt.rn.f32.u32 	%f35, %r32;
	add.f32 	%f47, %f47, %f35;
$L__BB1_22:
	setp.gt.s32 	%p14, %r7, %r8;
	@%p14 bra 	$L__BB1_24;
	ld.global.u8 	%rs8, [%rd4+3];
	cvt.rn.f32.u16 	%f36, %rs8;
	add.f32 	%f47, %f47, %f36;
$L__BB1_24:
	cvta.to.global.u64 	%rd15, %rd6;
	mul.f32 	%f37, %f47, %f47;
	fma.rn.f32 	%f38, %f42, %f42, %f37;
	sqrt.rn.f32 	%f39, %f38;
	cvt.rzi.u32.f32 	%r33, %f39;
	add.s64 	%rd16, %rd15, %rd11;
	st.global.u8 	[%rd16], %r33;
	ret;

}


// ===== COMPILED SASS (sm_100) =====

	.target	sm_100

	.elftype	@"ET_EXEC"


//--------------------- .note.nv.tkinfo           --------------------------
	.section	.note.nv.tkinfo,"",@"SHT_NOTE"
	.sectionflags	@"SHF_NOTE_NV_TKINFO"
	.tkinfo
        /*0018*/ 	.word	0x00000002
        /*0030*/ 	.string	""
        /*0030*/ 	.string	"ptxas"
        /*0030*/ 	.string	"Cuda compilation tools, release 13.0, V13.0.88"
        /*0030*/ 	.string	"Build cuda_13.0.r13.0/compiler.36424714_0"
        /*0030*/ 	.string	"-arch sm_100 -m 64 "



//--------------------- .note.nv.cuinfo           --------------------------
	.section	.note.nv.cuinfo,"",@"SHT_NOTE"
	.sectionflags	@"SHF_NOTE_NV_CUINFO"
        /*0018*/ 	.short	0x0002
        /*001a*/ 	.short	0x0064
        /*001c*/ 	.short	0x0082
	.zero		2


//--------------------- .nv.info                  --------------------------
	.section	.nv.info,"",@"SHT_CUDA_INFO"
	.align	4


	//----- nvinfo : EIATTR_REGCOUNT
	.align		4
        /*0000*/ 	.byte	0x04, 0x2f
        /*0002*/ 	.short	(.L_1 - .L_0)
	.align		4
.L_0:
        /*0004*/ 	.word	index@(_Z11ChangerFondPhS_9InfoImage)
        /*0008*/ 	.word	0x00000010


	//----- nvinfo : EIATTR_FRAME_SIZE
	.align		4
.L_1:
        /*000c*/ 	.byte	0x04, 0x11
        /*000e*/ 	.short	(.L_3 - .L_2)
	.align		4
.L_2:
        /*0010*/ 	.word	index@(_Z11ChangerFondPhS_9InfoImage)
        /*0014*/ 	.word	0x00000000


	//----- nvinfo : EIATTR_REGCOUNT
	.align		4
.L_3:
        /*0018*/ 	.byte	0x04, 0x2f
        /*001a*/ 	.short	(.L_5 - .L_4)
	.align		4
.L_4:
        /*001c*/ 	.word	index@(_Z14AppliquerSobelPhS_ii)
        /*0020*/ 	.word	0x00000015


	//----- nvinfo : EIATTR_FRAME_SIZE
	.align		4
.L_5:
        /*0024*/ 	.byte	0x04, 0x11
        /*0026*/ 	.short	(.L_7 - .L_6)
	.align		4
.L_6:
        /*0028*/ 	.word	index@($__internal_0_$__cuda_sm20_sqrt_rn_f32_slowpath)
        /*002c*/ 	.word	0x00000000


	//----- nvinfo : EIATTR_FRAME_SIZE
	.align		4
.L_7:
        /*0030*/ 	.byte	0x04, 0x11
        /*0032*/ 	.short	(.L_9 - .L_8)
	.align		4
.L_8:
        /*0034*/ 	.word	index@(_Z14AppliquerSobelPhS_ii)
        /*0038*/ 	.word	0x00000000


	//----- nvinfo : EIATTR_MIN_STACK_SIZE
	.align		4
.L_9:
        /*003c*/ 	.byte	0x04, 0x12
        /*003e*/ 	.short	(.L_11 - .L_10)
	.align		4
.L_10:
        /*0040*/ 	.word	index@(_Z14AppliquerSobelPhS_ii)
        /*0044*/ 	.word	0x00000000


	//----- nvinfo : EIATTR_MIN_STACK_SIZE
	.align		4
.L_11:
        /*0048*/ 	.byte	0x04, 0x12
        /*004a*/ 	.short	(.L_13 - .L_12)
	.align		4
.L_12:
        /*004c*/ 	.word	index@(_Z11ChangerFondPhS_9InfoImage)
        /*0050*/ 	.word	0x00000000
.L_13:


//--------------------- .nv.compat                --------------------------
	.section	.nv.compat,"",@"SHT_CUDA_COMPAT_INFO"
	.align	4
        /*0000*/ 	.byte	0x02, 0x09, 0x00, 0x00, 0x02, 0x02, 0x01, 0x00, 0x02, 0x05, 0x05, 0x00, 0x03, 0x07, 0x01, 0x01
        /*0010*/ 	.byte	0x02, 0x03, 0x00, 0x00, 0x02, 0x06, 0x01, 0x00, 0x04, 0x0b, 0x08, 0x00, 0x01, 0x00, 0x00, 0x00
        /*0020*/ 	.byte	0x00, 0x00, 0x00, 0x00


//--------------------- .nv.info._Z14AppliquerSobelPhS_ii --------------------------
	.section	.nv.info._Z14AppliquerSobelPhS_ii,"",@"SHT_CUDA_INFO"
	.sectionflags	@""
	.align	4


	//----- nvinfo : EIATTR_CUDA_API_VERSION
	.align		4
        /*0000*/ 	.byte	0x04, 0x37
        /*0002*/ 	.short	(.L_15 - .L_14)
.L_14:
        /*0004*/ 	.word	0x00000082


	//----- nvinfo : EIATTR_KPARAM_INFO
	.align		4
.L_15:
        /*0008*/ 	.byte	0x04, 0x17
        /*000a*/ 	.short	(.L_17 - .L_16)
.L_16:
        /*000c*/ 	.word	0x00000000
        /*0010*/ 	.short	0x0003
        /*0012*/ 	.short	0x0014
        /*0014*/ 	.byte	0x00, 0xf0, 0x11, 0x00


	//----- nvinfo : EIATTR_KPARAM_INFO
	.align		4
.L_17:
        /*0018*/ 	.byte	0x04, 0x17
        /*001a*/ 	.short	(.L_19 - .L_18)
.L_18:
        /*001c*/ 	.word	0x00000000
        /*0020*/ 	.short	0x0002
        /*0022*/ 	.short	0x0010
        /*0024*/ 	.byte	0x00, 0xf0, 0x11, 0x00


	//----- nvinfo : EIATTR_KPARAM_INFO
	.align		4
.L_19:
        /*0028*/ 	.byte	0x04, 0x17
        /*002a*/ 	.short	(.L_21 - .L_20)
.L_20:
        /*002c*/ 	.word	0x00000000
        /*0030*/ 	.short	0x0001
        /*0032*/ 	.short	0x0008
        /*0034*/ 	.byte	0x00, 0xf5, 0x21, 0x00


	//----- nvinfo : EIATTR_KPARAM_INFO
	.align		4
.L_21:
        /*0038*/ 	.byte	0x04, 0x17
        /*003a*/ 	.short	(.L_23 - .L_22)
.L_22:
        /*003c*/ 	.word	0x00000000
        /*0040*/ 	.short	0x0000
        /*0042*/ 	.short	0x0000
        /*0044*/ 	.byte	0x00, 0xf5, 0x21, 0x00


	//----- nvinfo : EIATTR_SPARSE_MMA_MASK
	.align		4
.L_23:
        /*0048*/ 	.byte	0x03, 0x50
        /*004a*/ 	.short	0x0000


	//----- nvinfo : EIATTR_MAXREG_COUNT
	.align		4
        /*004c*/ 	.byte	0x03, 0x1b
        /*004e*/ 	.short	0x00ff


	//----- nvinfo : EIATTR_MERCURY_ISA_VERSION
	.align		4
        /*0050*/ 	.byte	0x03, 0x5f
        /*0052*/ 	.short	0x0101


	//----- nvinfo : EIATTR_VRC_CTA_INIT_COUNT
	.align		4
        /*0054*/ 	.byte	0x02, 0x4a
	.zero		1
	.zero		1


	//----- nvinfo : EIATTR_EXIT_INSTR_OFFSETS
	.align		4
        /*0058*/ 	.byte	0x04, 0x1c
        /*005a*/ 	.short	(.L_25 - .L_24)


	//   ....[0]....
.L_24:
        /*005c*/ 	.word	0x00000a20


	//----- nvinfo : EIATTR_CRS_STACK_SIZE
	.align		4
.L_25:
        /*0060*/ 	.byte	0x04, 0x1e
        /*0062*/ 	.short	(.L_27 - .L_26)
.L_26:
        /*0064*/ 	.word	0x00000000


	//----- nvinfo : EIATTR_CBANK_PARAM_SIZE
	.align		4
.L_27:
        /*0068*/ 	.byte	0x03, 0x19
        /*006a*/ 	.short	0x0018


	//----- nvinfo : EIATTR_PARAM_CBANK
	.align		4
        /*006c*/ 	.byte	0x04, 0x0a
        /*006e*/ 	.short	(.L_29 - .L_28)
	.align		4
.L_28:
        /*0070*/ 	.word	index@(.nv.constant0._Z14AppliquerSobelPhS_ii)
        /*0074*/ 	.short	0x0380
        /*0076*/ 	.short	0x0018


	//----- nvinfo : EIATTR_SW_WAR
	.align		4
.L_29:
        /*0078*/ 	.byte	0x04, 0x36
        /*007a*/ 	.short	(.L_31 - .L_30)
.L_30:
        /*007c*/ 	.word	0x00000008
.L_31:


//--------------------- .nv.info._Z11ChangerFondPhS_9InfoImage --------------------------
	.section	.nv.info._Z11ChangerFondPhS_9InfoImage,"",@"SHT_CUDA_INFO"
	.sectionflags	@""
	.align	4


	//----- nvinfo : EIATTR_CUDA_API_VERSION
	.align		4
        /*0000*/ 	.byte	0x04, 0x37
        /*0002*/ 	.short	(.L_33 - .L_32)
.L_32:
        /*0004*/ 	.word	0x00000082


	//----- nvinfo : EIATTR_KPARAM_INFO
	.align		4
.L_33:
        /*0008*/ 	.byte	0x04, 0x17
        /*000a*/ 	.short	(.L_35 - .L_34)
.L_34:
        /*000c*/ 	.word	0x00000000
        /*0010*/ 	.short	0x0002
        /*0012*/ 	.short	0x0010
        /*0014*/ 	.byte	0x00, 0xf0, 0x41, 0x00


	//----- nvinfo : EIATTR_KPARAM_INFO
	.align		4
.L_35:
        /*0018*/ 	.byte	0x04, 0x17
        /*001a*/ 	.short	(.L_37 - .L_36)
.L_36:
        /*001c*/ 	.word	0x00000000
        /*0020*/ 	.short	0x0001
        /*0022*/ 	.short	0x0008
        /*0024*/ 	.byte	0x00, 0xf5, 0x21, 0x00


	//----- nvinfo : EIATTR_KPARAM_INFO
	.align		4
.L_37:
        /*0028*/ 	.byte	0x04, 0x17
        /*002a*/ 	.short	(.L_39 - .L_38)
.L_38:
        /*002c*/ 	.word	0x00000000
        /*0030*/ 	.short	0x0000
        /*0032*/ 	.short	0x0000
        /*0034*/ 	.byte	0x00, 0xf5, 0x21, 0x00


	//----- nvinfo : EIATTR_SPARSE_MMA_MASK
	.align		4
.L_39:
        /*0038*/ 	.byte	0x03, 0x50
        /*003a*/ 	.short	0x0000


	//----- nvinfo : EIATTR_MAXREG_COUNT
	.align		4
        /*003c*/ 	.byte	0x03, 0x1b
        /*003e*/ 	.short	0x00ff


	//----- nvinfo : EIATTR_MERCURY_ISA_VERSION
	.align		4
        /*0040*/ 	.byte	0x03, 0x5f
        /*0042*/ 	.short	0x0101


	//----- nvinfo : EIATTR_VRC_CTA_INIT_COUNT
	.align		4
        /*0044*/ 	.byte	0x02, 0x4a
	.zero		1
	.zero		1


	//----- nvinfo : EIATTR_EXIT_INSTR_OFFSETS
	.align		4
        /*0048*/ 	.byte	0x04, 0x1c
        /*004a*/ 	.short	(.L_41 - .L_40)


	//   ....[0]....
.L_40:
        /*004c*/ 	.word	0x00000030


	//   ....[1]....
        /*0050*/ 	.word	0x00000780


	//   ....[2]....
        /*0054*/ 	.word	0x00000890


	//   ....[3]....
        /*0058*/ 	.word	0x00000950


	//   ....[4]....
        /*005c*/ 	.word	0x00000a10


	//   ....[5]....
        /*0060*/ 	.word	0x00000a60


	//----- nvinfo : EIATTR_CRS_STACK_SIZE
	.align		4
.L_41:
        /*0064*/ 	.byte	0x04, 0x1e
        /*0066*/ 	.short	(.L_43 - .L_42)
.L_42:
        /*0068*/ 	.word	0x00000000


	//----- nvinfo : EIATTR_CBANK_PARAM_SIZE
	.align		4
.L_43:
        /*006c*/ 	.byte	0x03, 0x19
        /*006e*/ 	.short	0x0020


	//----- nvinfo : EIATTR_PARAM_CBANK
	.align		4
        /*0070*/ 	.byte	0x04, 0x0a
        /*0072*/ 	.short	(.L_45 - .L_44)
	.align		4
.L_44:
        /*0074*/ 	.word	index@(.nv.constant0._Z11ChangerFondPhS_9InfoImage)
        /*0078*/ 	.short	0x0380
        /*007a*/ 	.short	0x0020


	//----- nvinfo : EIATTR_SW_WAR
	.align		4
.L_45:
        /*007c*/ 	.byte	0x04, 0x36
        /*007e*/ 	.short	(.L_47 - .L_46)
.L_46:
        /*0080*/ 	.word	0x00000008
.L_47:


//--------------------- .nv.callgraph             --------------------------
	.section	.nv.callgraph,"",@"SHT_CUDA_CALLGRAPH"
	.align	4
	.sectionentsize	8
	.align		4
        /*0000*/ 	.word	0x00000000
	.align		4
        /*0004*/ 	.word	0xffffffff
	.align		4
        /*0008*/ 	.word	0x00000000
	.align		4
        /*000c*/ 	.word	0xfffffffe
	.align		4
        /*0010*/ 	.word	0x00000000
	.align		4
        /*0014*/ 	.word	0xfffffffd
	.align		4
        /*0018*/ 	.word	0x00000000
	.align		4
        /*001c*/ 	.word	0xfffffffc


//--------------------- .text._Z14AppliquerSobelPhS_ii --------------------------
	.section	.text._Z14AppliquerSobelPhS_ii,"ax",@progbits
	.align	128
        .global         _Z14AppliquerSobelPhS_ii
        .type           _Z14AppliquerSobelPhS_ii,@function
        .size           _Z14AppliquerSobelPhS_ii,(.L_x_17 - _Z14AppliquerSobelPhS_ii)
        .other          _Z14AppliquerSobelPhS_ii,@"STO_CUDA_ENTRY STV_DEFAULT"
_Z14AppliquerSobelPhS_ii:
.text._Z14AppliquerSobelPhS_ii:
[----:B------:R-:W-:Y:S01]  /*0000*/  LDC R1, c[0x0][0x37c] ;  /* 0x0000df00ff017b82 */ /* 0x000fe20000000800 */
[----:B------:R-:W0:Y:S07]  /*0010*/  S2R R3, SR_TID.X ;  /* 0x0000000000037919 */ /* 0x000e2e0000002100 */
[----:B------:R-:W0:Y:S01]  /*0020*/  S2UR UR4, SR_CTAID.X ;  /* 0x00000000000479c3 */ /* 0x000e220000002500 */
[----:B------:R-:W1:Y:S01]  /*0030*/  LDCU.64 UR6, c[0x0][0x380] ;  /* 0x00007000ff0677ac */ /* 0x000e620008000a00 */
[----:B------:R-:W-:Y:S04]  /*0040*/  BSSY.RECONVERGENT B1, `(.L_x_0) ;  /* 0x000001e000017945 */ /* 0x000fe80003800200 */
[----:B------:R-:W-:Y:S02]  /*0050*/  BSSY.RELIABLE B0, `(.L_x_1) ;  /* 0x0000015000007945 */ /* 0x000fe40003800100 */
[----:B------:R-:W0:Y:S08]  /*0060*/  LDC R2, c[0x0][0x360] ;  /* 0x0000d800ff027b82 */ /* 0x000e300000000800 */
[----:B------:R-:W2:Y:S01]  /*0070*/  LDC R0, c[0x0][0x390] ;  /* 0x0000e400ff007b82 */ /* 0x000ea20000000800 */
[----:B0-----:R-:W-:Y:S01]  /*0080*/  IMAD R2, R2, UR4, R3 ;  /* 0x0000000402027c24 */ /* 0x001fe2000f8e0203 */
[----:B------:R-:W0:Y:S01]  /*0090*/  LDCU.64 UR4, c[0x0][0x358] ;  /* 0x00006b00ff0477ac */ /* 0x000e220008000a00 */
[----:B--2---:R-:W-:-:S04]  /*00a0*/  IMAD R3, R0, 0x3, RZ ;  /* 0x0000000300037824 */ /* 0x004fc800078e02ff */
[----:B------:R-:W-:-:S04]  /*00b0*/  IMAD.IADD R11, R2, 0x1, -R3 ;  /* 0x00000001020b7824 */ /* 0x000fc800078e0a03 */
[C---:B------:R-:W-:Y:S01]  /*00c0*/  VIADD R6, R11.reuse, 0xfffffffd ;  /* 0xfffffffd0b067836 */ /* 0x040fe20000000000 */
[----:B------:R-:W-:-:S04]  /*00d0*/  ISETP.GE.AND P1, PT, R11, 0x3, PT ;  /* 0x000000030b00780c */ /* 0x000fc80003f26270 */
[----:B-1----:R-:W-:-:S05]  /*00e0*/  IADD3 R6, P0, PT, R6, UR6, RZ ;  /* 0x0000000606067c10 */ /* 0x002fca000ff1e0ff */
[----:B------:R-:W-:-:S04]  /*00f0*/  IMAD.X R7, RZ, RZ, UR7, P0 ;  /* 0x00000007ff077e24 */ /* 0x000fc800080e06ff */
[----:B0-----:R-:W-:Y:S05]  /*0100*/  @!P1 BRA `(.L_x_2) ;  /* 0x0000000000109947 */ /* 0x001fea0003800000 */
[----:B------:R-:W2:Y:S02]  /*0110*/  LDG.E.U8 R0, desc[UR4][R6.64] ;  /* 0x0000000406007981 */ /* 0x000ea4000c1e1100 */
[----:B--2---:R-:W-:-:S05]  /*0120*/  IMAD.MOV R0, RZ, RZ, -R0 ;  /* 0x000000ffff007224 */ /* 0x004fca00078e0a00 */
[----:B------:R-:W-:Y:S01]  /*0130*/  I2FP.F32.S32 R0, R0 ;  /* 0x0000000000007245 */ /* 0x000fe20000201400 */
[----:B------:R-:W-:Y:S06]  /*0140*/  BRA `(.L_x_3) ;  /* 0x0000000000147947 */ /* 0x000fec0003800000 */
.L_x_2:
[----:B------:R-:W-:Y:S01]  /*0150*/  ISETP.GE.AND P2, PT, R11, -0x3, PT ;  /* 0xfffffffd0b00780c */ /* 0x000fe20003f46270 */
[----:B------:R-:W-:Y:S01]  /*0160*/  HFMA2 R0, -RZ, RZ, 0, 0 ;  /* 0x00000000ff007431 */ /* 0x000fe200000001ff */
[----:B------:R-:W-:-:S11]  /*0170*/  PLOP3.LUT P0, PT, PT, PT, PT, 0x80, 0x8 ;  /* 0x000000000008781c */ /* 0x000fd60003f0f070 */
[----:B------:R-:W-:Y:S05]  /*0180*/  @!P2 BREAK.RELIABLE B0 ;  /* 0x000000000000a942 */ /* 0x000fea0003800100 */
[----:B------:R-:W-:Y:S05]  /*0190*/  @!P2 BRA `(.L_x_4) ;  /* 0x000000000020a947 */ /* 0x000fea0003800000 */
.L_x_3:
[----:B------:R-:W-:Y:S05]  /*01a0*/  BSYNC.RELIABLE B0 ;  /* 0x0000000000007941 */ /* 0x000fea0003800100 */
.L_x_1:
[----:B------:R-:W-:-:S05]  /*01b0*/  VIADD R4, R11, 0x3 ;  /* 0x000000030b047836 */ /* 0x000fca0000000000 */
[----:B------:R-:W-:-:S05]  /*01c0*/  IADD3 R4, P0, PT, R4, UR6, RZ ;  /* 0x0000000604047c10 */ /* 0x000fca000ff1e0ff */
[----:B------:R-:W-:-:S05]  /*01d0*/  IMAD.X R5, RZ, RZ, UR7, P0 ;  /* 0x00000007ff057e24 */ /* 0x000fca00080e06ff */
[----:B------:R-:W2:Y:S01]  /*01e0*/  LDG.E.U8 R4, desc[UR4][R4.64] ;  /* 0x0000000404047981 */ /* 0x000ea2000c1e1100 */
[----:B------:R-:W-:Y:S02]  /*01f0*/  PLOP3.LUT P0, PT, PT, PT, PT, 0x8, 0x80 ;  /* 0x000000000080781c */ /* 0x000fe40003f0e170 */
[----:B--2---:R-:W-:-:S05]  /*0200*/  I2FP.F32.U32 R9, R4 ;  /* 0x0000000400097245 */ /* 0x004fca0000201000 */
[----:B------:R-:W-:-:S07]  /*0210*/  FADD R0, R9, R0 ;  /* 0x0000000009007221 */ /* 0x000fce0000000000 */
.L_x_4:
[----:B------:R-:W-:Y:S05]  /*0220*/  BSYNC.RECONVERGENT B1 ;  /* 0x0000000000017941 */ /* 0x000fea0003800200 */
.L_x_0:
[----:B------:R-:W-:Y:S05]  /*0230*/  WARPSYNC.ALL ;  /* 0x0000000000007948 */ /* 0x000fea0003800000 */
[----:B------:R0:W2:Y:S01]  /*0240*/  @P1 LDG.E.U8 R4, desc[UR4][R6.64] ;  /* 0x0000000406041981 */ /* 0x0000a2000c1e1100 */
[----:B------:R-:W-:Y:S01]  /*0250*/  IABS R5, R3 ;  /* 0x0000000300057213 */ /* 0x000fe20000000000 */
[----:B------:R-:W-:Y:S01]  /*0260*/  VIADD R14, R2, 0x3 ;  /* 0x00000003020e7836 */ /* 0x000fe20000000000 */
[----:B------:R-:W1:Y:S02]  /*0270*/  LDCU UR8, c[0x0][0x394] ;  /* 0x00007280ff0877ac */ /* 0x000e640008000800 */
[----:B------:R-:W3:Y:S02]  /*0280*/  I2F.RP R10, R5 ;  /* 0x00000005000a7306 */ /* 0x000ee40000209400 */
[----:B------:R-:W-:-:S02]  /*0290*/  IABS R18, R14 ;  /* 0x0000000e00127213 */ /* 0x000fc40000000000 */
[-C--:B------:R-:W-:Y:S02]  /*02a0*/  LOP3.LUT R14, R14, R3.reuse, RZ, 0x3c, !PT ;  /* 0x000000030e0e7212 */ /* 0x080fe400078e3cff */
[----:B0-----:R-:W-:-:S05]  /*02b0*/  IABS R6, R3 ;  /* 0x0000000300067213 */ /* 0x001fca0000000000 */
[----:B------:R-:W-:Y:S01]  /*02c0*/  IMAD.MOV R16, RZ, RZ, -R6 ;  /* 0x000000ffff107224 */ /* 0x000fe200078e0a06 */
[----:B---3--:R-:W0:Y:S02]  /*02d0*/  MUFU.RCP R10, R10 ;  /* 0x0000000a000a7308 */ /* 0x008e240000001000 */
[----:B0-----:R-:W-:-:S06]  /*02e0*/  VIADD R8, R10, 0xffffffe ;  /* 0x0ffffffe0a087836 */ /* 0x001fcc0000000000 */
[----:B------:R0:W3:Y:S02]  /*02f0*/  F2I.FTZ.U32.TRUNC.NTZ R9, R8 ;  /* 0x0000000800097305 */ /* 0x0000e4000021f000 */
[----:B0-----:R-:W-:Y:S02]  /*0300*/  IMAD.MOV.U32 R8, RZ, RZ, RZ ;  /* 0x000000ffff087224 */ /* 0x001fe400078e00ff */
[----:B---3--:R-:W-:-:S04]  /*0310*/  IMAD.MOV R12, RZ, RZ, -R9 ;  /* 0x000000ffff0c7224 */ /* 0x008fc800078e0a09 */
[----:B------:R-:W-:Y:S01]  /*0320*/  IMAD R13, R12, R5, RZ ;  /* 0x000000050c0d7224 */ /* 0x000fe200078e02ff */
[----:B------:R-:W-:-:S03]  /*0330*/  IADD3 R12, PT, PT, R2, -0x3, RZ ;  /* 0xfffffffd020c7810 */ /* 0x000fc60007ffe0ff */
[----:B------:R-:W-:Y:S01]  /*0340*/  IMAD.HI.U32 R9, R9, R13, R8 ;  /* 0x0000000d09097227 */ /* 0x000fe200078e0008 */
[----:B------:R-:W-:Y:S02]  /*0350*/  IABS R10, R12 ;  /* 0x0000000c000a7213 */ /* 0x000fe40000000000 */
[----:B------:R-:W-:Y:S02]  /*0360*/  IABS R8, R2 ;  /* 0x0000000200087213 */ /* 0x000fe40000000000 */
[----:B------:R-:W-:Y:S01]  /*0370*/  LOP3.LUT R12, R12, R3, RZ, 0x3c, !PT ;  /* 0x000000030c0c7212 */ /* 0x000fe200078e3cff */
[----:B------:R-:W-:Y:S01]  /*0380*/  IMAD.HI.U32 R7, R9, R10, RZ ;  /* 0x0000000a09077227 */ /* 0x000fe200078e00ff */
[----:B------:R-:W-:-:S03]  /*0390*/  SHF.R.S32.HI R13, RZ, 0x1f, R2 ;  /* 0x0000001fff0d7819 */ /* 0x000fc60000011402 */
[----:B------:R-:W-:-:S04]  /*03a0*/  IMAD.HI.U32 R6, R9, R8, RZ ;  /* 0x0000000809067227 */ /* 0x000fc800078e00ff */
[-C--:B------:R-:W-:Y:S02]  /*03b0*/  IMAD R10, R7, R16.reuse, R10 ;  /* 0x00000010070a7224 */ /* 0x080fe400078e020a */
[----:B------:R-:W-:Y:S02]  /*03c0*/  IMAD R8, R6, R16, R8 ;  /* 0x0000001006087224 */ /* 0x000fe400078e0208 */
[----:B------:R-:W-:Y:S01]  /*03d0*/  IMAD.HI.U32 R9, R9, R18, RZ ;  /* 0x0000001209097227 */ /* 0x000fe200078e00ff */
[C---:B------:R-:W-:Y:S02]  /*03e0*/  ISETP.GT.U32.AND P5, PT, R5.reuse, R10, PT ;  /* 0x0000000a0500720c */ /* 0x040fe40003fa4070 */
[----:B------:R-:W-:Y:S01]  /*03f0*/  ISETP.GT.U32.AND P3, PT, R5, R8, PT ;  /* 0x000000080500720c */ /* 0x000fe20003f64070 */
[----:B------:R-:W-:-:S05]  /*0400*/  IMAD R16, R9, R16, R18 ;  /* 0x0000001009107224 */ /* 0x000fca00078e0212 */
[----:B------:R-:W-:-:S05]  /*0410*/  ISETP.GT.U32.AND P6, PT, R5, R16, PT ;  /* 0x000000100500720c */ /* 0x000fca0003fc4070 */
[--C-:B------:R-:W-:Y:S02]  /*0420*/  @!P5 IMAD.IADD R10, R10, 0x1, -R5.reuse ;  /* 0x000000010a0ad824 */ /* 0x100fe400078e0a05 */
[-C--:B------:R-:W-:Y:S01]  /*0430*/  @!P3 IADD3 R8, PT, PT, R8, -R5.reuse, RZ ;  /* 0x800000050808b210 */ /* 0x080fe20007ffe0ff */
[----:B------:R-:W-:Y:S02]  /*0440*/  @!P5 VIADD R7, R7, 0x1 ;  /* 0x000000010707d836 */ /* 0x000fe40000000000 */
[-C--:B------:R-:W-:Y:S01]  /*0450*/  ISETP.GE.U32.AND P4, PT, R10, R5.reuse, PT ;  /* 0x000000050a00720c */ /* 0x080fe20003f86070 */
[----:B------:R-:W-:Y:S01]  /*0460*/  @!P3 VIADD R6, R6, 0x1 ;  /* 0x000000010606b836 */ /* 0x000fe20000000000 */
[-C--:B------:R-:W-:Y:S01]  /*0470*/  ISETP.GE.U32.AND P2, PT, R8, R5.reuse, PT ;  /* 0x000000050800720c */ /* 0x080fe20003f46070 */
[----:B------:R-:W-:Y:S01]  /*0480*/  @!P6 IMAD.IADD R16, R16, 0x1, -R5 ;  /* 0x000000011010e824 */ /* 0x000fe200078e0a05 */
[----:B------:R-:W-:Y:S01]  /*0490*/  ISETP.GE.AND P3, PT, R12, RZ, PT ;  /* 0x000000ff0c00720c */ /* 0x000fe20003f66270 */
[----:B------:R-:W-:Y:S01]  /*04a0*/  @!P6 VIADD R9, R9, 0x1 ;  /* 0x000000010909e836 */ /* 0x000fe20000000000 */
[----:B------:R-:W-:Y:S01]  /*04b0*/  ISETP.NE.AND P6, PT, R3, RZ, PT ;  /* 0x000000ff0300720c */ /* 0x000fe20003fc5270 */
[----:B------:R-:W-:Y:S01]  /*04c0*/  IMAD.IADD R12, R2, 0x1, R3 ;  /* 0x00000001020c7824 */ /* 0x000fe200078e0203 */
[----:B------:R-:W-:-:S02]  /*04d0*/  ISETP.GE.U32.AND P5, PT, R16, R5, PT ;  /* 0x000000051000720c */ /* 0x000fc40003fa6070 */
[-C--:B------:R-:W-:Y:S01]  /*04e0*/  LOP3.LUT R5, R2, R3.reuse, RZ, 0x3c, !PT ;  /* 0x0000000302057212 */ /* 0x080fe200078e3cff */
[----:B------:R-:W-:Y:S02]  /*04f0*/  VIADD R8, R12, 0xfffffffd ;  /* 0xfffffffd0c087836 */ /* 0x000fe40000000000 */
[----:B------:R-:W-:Y:S01]  /*0500*/  @P4 VIADD R7, R7, 0x1 ;  /* 0x0000000107074836 */ /* 0x000fe20000000000 */
[----:B------:R-:W-:Y:S02]  /*0510*/  ISETP.GE.AND P4, PT, R5, RZ, PT ;  /* 0x000000ff0500720c */ /* 0x000fe40003f86270 */
[----:B------:R-:W-:Y:S01]  /*0520*/  @P2 IADD3 R6, PT, PT, R6, 0x1, RZ ;  /* 0x0000000106062810 */ /* 0x000fe20007ffe0ff */
[----:B------:R-:W-:Y:S01]  /*0530*/  @!P3 IMAD.MOV R7, RZ, RZ, -R7 ;  /* 0x000000ffff07b224 */ /* 0x000fe200078e0a07 */
[----:B------:R-:W-:Y:S02]  /*0540*/  ISETP.GE.AND P2, PT, R14, RZ, PT ;  /* 0x000000ff0e00720c */ /* 0x000fe40003f46270 */
[----:B------:R-:W-:Y:S01]  /*0550*/  LOP3.LUT R5, RZ, R3, RZ, 0x33, !PT ;  /* 0x00000003ff057212 */ /* 0x000fe200078e33ff */
[----:B------:R-:W-:-:S03]  /*0560*/  @P5 VIADD R9, R9, 0x1 ;  /* 0x0000000109095836 */ /* 0x000fc60000000000 */
[----:B------:R-:W-:-:S03]  /*0570*/  SEL R7, R5, R7, !P6 ;  /* 0x0000000705077207 */ /* 0x000fc60007000000 */
[----:B------:R-:W-:Y:S02]  /*0580*/  @!P4 IADD3 R6, PT, PT, -R6, RZ, RZ ;  /* 0x000000ff0606c210 */ /* 0x000fe40007ffe1ff */
[C---:B------:R-:W-:Y:S02]  /*0590*/  ISETP.GE.AND P4, PT, R2.reuse, R3, PT ;  /* 0x000000030200720c */ /* 0x040fe40003f86270 */
[----:B------:R-:W-:Y:S01]  /*05a0*/  @!P2 IMAD.MOV R9, RZ, RZ, -R9 ;  /* 0x000000ffff09a224 */ /* 0x000fe200078e0a09 */
[C---:B------:R-:W-:Y:S02]  /*05b0*/  SEL R16, R5.reuse, R6, !P6 ;  /* 0x0000000605107207 */ /* 0x040fe40007000000 */
[----:B------:R-:W-:Y:S02]  /*05c0*/  IADD3 R6, P5, PT, R2, UR6, RZ ;  /* 0x0000000602067c10 */ /* 0x000fe4000ffbe0ff */
[----:B------:R-:W-:Y:S02]  /*05d0*/  SEL R5, R5, R9, !P6 ;  /* 0x0000000905057207 */ /* 0x000fe40007000000 */
[----:B------:R-:W-:-:S02]  /*05e0*/  IADD3 R10, P6, PT, R11, UR6, RZ ;  /* 0x000000060b0a7c10 */ /* 0x000fc4000ffde0ff */
[----:B-1----:R-:W-:Y:S01]  /*05f0*/  ISETP.GT.AND P2, PT, R8, UR8, PT ;  /* 0x0000000808007c0c */ /* 0x002fe2000bf44270 */
[----:B------:R-:W-:Y:S01]  /*0600*/  IMAD.MOV.U32 R8, RZ, RZ, RZ ;  /* 0x000000ffff087224 */ /* 0x000fe200078e00ff */
[----:B------:R-:W-:Y:S02]  /*0610*/  LEA.HI.X.SX32 R11, R11, UR7, 0x1, P6 ;  /* 0x000000070b0b7c11 */ /* 0x000fe4000b0f0eff */
[C---:B------:R-:W-:Y:S02]  /*0620*/  ISETP.NE.AND P3, PT, R16.reuse, R7, PT ;  /* 0x000000071000720c */ /* 0x040fe40003f65270 */
[----:B------:R-:W-:Y:S01]  /*0630*/  IADD3.X R7, PT, PT, R13, UR7, RZ, P5, !PT ;  /* 0x000000070d077c10 */ /* 0x000fe2000affe4ff */
[----:B------:R-:W3:Y:S01]  /*0640*/  @P4 LDG.E.U8 R14, desc[UR4][R10.64] ;  /* 0x000000040a0e4981 */ /* 0x000ee2000c1e1100 */
[----:B------:R-:W-:-:S03]  /*0650*/  ISETP.NE.AND P5, PT, R16, R5, PT ;  /* 0x000000051000720c */ /* 0x000fc60003fa5270 */
[----:B------:R3:W4:Y:S10]  /*0660*/  @!P0 LDG.E.U8 R15, desc[UR4][R10.64+0x3] ;  /* 0x000003040a0f8981 */ /* 0x000734000c1e1100 */
[----:B------:R-:W5:Y:S01]  /*0670*/  @!P5 LDG.E.U8 R9, desc[UR4][R6.64+0x3] ;  /* 0x000003040609d981 */ /* 0x000f62000c1e1100 */
[----:B--2---:R-:W-:-:S04]  /*0680*/  @P1 IADD3 R4, PT, PT, -R4, RZ, RZ ;  /* 0x000000ff04041210 */ /* 0x004fc80007ffe1ff */
[----:B------:R-:W-:Y:S02]  /*0690*/  @P1 I2FP.F32.S32 R8, R4 ;  /* 0x0000000400081245 */ /* 0x000fe40000201400 */
[C---:B------:R-:W-:Y:S01]  /*06a0*/  ISETP.GT.AND P1, PT, R12.reuse, UR8, PT ;  /* 0x000000080c007c0c */ /* 0x040fe2000bf24270 */
[----:B------:R-:W-:Y:S01]  /*06b0*/  VIADD R12, R12, 0x3 ;  /* 0x000000030c0c7836 */ /* 0x000fe20000000000 */
[----:B------:R-:W-:-:S04]  /*06c0*/  IADD3 R4, P6, PT, R3, R6, RZ ;  /* 0x0000000603047210 */ /* 0x000fc80007fde0ff */
[----:B------:R-:W-:Y:S02]  /*06d0*/  LEA.HI.X.SX32 R5, R3, R7, 0x1, P6 ;  /* 0x0000000703057211 */ /* 0x000fe400030f0eff */
[----:B------:R-:W-:Y:S01]  /*06e0*/  ISETP.GT.AND P6, PT, R12, UR8, PT ;  /* 0x000000080c007c0c */ /* 0x000fe2000bfc4270 */
[----:B------:R-:W2:Y:S04]  /*06f0*/  @!P3 LDG.E.U8 R3, desc[UR4][R6.64+-0x3] ;  /* 0xfffffd040603b981 */ /* 0x000ea8000c1e1100 */
[----:B------:R-:W2:Y:S04]  /*0700*/  @!P1 LDG.E.U8 R16, desc[UR4][R4.64] ;  /* 0x0000000404109981 */ /* 0x000ea8000c1e1100 */
[----:B------:R-:W2:Y:S04]  /*0710*/  @!P2 LDG.E.U8 R17, desc[UR4][R4.64+-0x3] ;  /* 0xfffffd040411a981 */ /* 0x000ea8000c1e1100 */
[----:B------:R-:W2:Y:S04]  /*0720*/  @!P2 LDG.E.U8 R12, desc[UR4][R4.64+-0x3] ;  /* 0xfffffd04040ca981 */ /* 0x000ea8000c1e1100 */
[----:B------:R-:W2:Y:S04]  /*0730*/  @!P6 LDG.E.U8 R18, desc[UR4][R4.64+0x3] ;  /* 0x000003040412e981 */ /* 0x000ea8000c1e1100 */
[----:B------:R0:W2:Y:S01]  /*0740*/  @!P6 LDG.E.U8 R10, desc[UR4][R4.64+0x3] ;  /* 0x00000304040ae981 */ /* 0x0000a2000c1e1100 */
[----:B------:R-:W-:Y:S01]  /*0750*/  BSSY.RECONVERGENT B1, `(.L_x_5) ;  /* 0x0000027000017945 */ /* 0x000fe20003800200 */
[----:B---3--:R-:W-:-:S02]  /*0760*/  @P4 IMAD.U32 R11, R14, -0x2, RZ ;  /* 0xfffffffe0e0b4824 */ /* 0x008fc400078e00ff */
[----:B----4-:R-:W-:-:S03]  /*0770*/  @!P0 IMAD.MOV R15, RZ, RZ, -R15 ;  /* 0x000000ffff0f8224 */ /* 0x010fc600078e0a0f */
[----:B------:R-:W-:Y:S02]  /*0780*/  @P4 I2FP.F32.S32 R11, R11 ;  /* 0x0000000b000b4245 */ /* 0x000fe40000201400 */
[----:B------:R-:W-:-:S03]  /*0790*/  @!P0 I2FP.F32.S32 R15, R15 ;  /* 0x0000000f000f8245 */ /* 0x000fc60000201400 */
[----:B------:R-:W-:Y:S01]  /*07a0*/  @P4 FADD R8, R8, R11 ;  /* 0x0000000b08084221 */ /* 0x000fe20000000000 */
[----:B-----5:R-:W-:-:S03]  /*07b0*/  @!P5 IMAD.SHL.U32 R9, R9, 0x2, RZ ;  /* 0x000000020909d824 */ /* 0x020fc600078e00ff */
[----:B------:R-:W-:Y:S02]  /*07c0*/  @!P0 FADD R8, R8, R15 ;  /* 0x0000000f08088221 */ /* 0x000fe40000000000 */
[----:B------:R-:W-:Y:S02]  /*07d0*/  @!P5 I2FP.F32.U32 R9, R9 ;  /* 0x000000090009d245 */ /* 0x000fe40000201000 */
[----:B--2---:R-:W-:Y:S01]  /*07e0*/  @!P3 LEA R3, -R3, RZ, 0x1 ;  /* 0x000000ff0303b211 */ /* 0x004fe200078e09ff */
[----:B------:R-:W-:-:S03]  /*07f0*/  @!P1 IMAD.SHL.U32 R16, R16, 0x2, RZ ;  /* 0x0000000210109824 */ /* 0x000fc600078e00ff */
[----:B------:R-:W-:Y:S02]  /*0800*/  @!P3 I2FP.F32.S32 R3, R3 ;  /* 0x000000030003b245 */ /* 0x000fe40000201400 */
[----:B------:R-:W-:Y:S02]  /*0810*/  @!P2 I2FP.F32.U32 R11, R17 ;  /* 0x00000011000ba245 */ /* 0x000fe40000201000 */
[----:B0-----:R-:W-:Y:S01]  /*0820*/  @!P1 I2FP.F32.U32 R5, R16 ;  /* 0x0000001000059245 */ /* 0x001fe20000201000 */
[----:B------:R-:W-:Y:S02]  /*0830*/  @!P2 IMAD.MOV R12, RZ, RZ, -R12 ;  /* 0x000000ffff0ca224 */ /* 0x000fe400078e0a0c */
[----:B------:R-:W-:Y:S01]  /*0840*/  @!P2 FADD R8, R8, R11 ;  /* 0x0000000b0808a221 */ /* 0x000fe20000000000 */
[----:B------:R-:W-:Y:S01]  /*0850*/  @!P3 FADD R0, R0, R3 ;  /* 0x000000030000b221 */ /* 0x000fe20000000000 */
[----:B------:R-:W-:Y:S02]  /*0860*/  @!P6 I2FP.F32.U32 R7, R18 ;  /* 0x000000120007e245 */ /* 0x000fe40000201000 */
[----:B------:R-:W-:Y:S01]  /*0870*/  @!P1 FADD R8, R8, R5 ;  /* 0x0000000508089221 */ /* 0x000fe20000000000 */
[----:B------:R-:W-:Y:S01]  /*0880*/  @!P2 I2FP.F32.S32 R3, R12 ;  /* 0x0000000c0003a245 */ /* 0x000fe20000201400 */
[----:B------:R-:W-:Y:S01]  /*0890*/  @!P5 FADD R0, R0, R9 ;  /* 0x000000090000d221 */ /* 0x000fe20000000000 */
[----:B------:R-:W-:Y:S01]  /*08a0*/  @!P6 I2FP.F32.U32 R5, R10 ;  /* 0x0000000a0005e245 */ /* 0x000fe20000201000 */
[----:B------:R-:W-:-:S02]  /*08b0*/  @!P6 FADD R8, R7, R8 ;  /* 0x000000080708e221 */ /* 0x000fc40000000000 */
[----:B------:R-:W-:Y:S02]  /*08c0*/  @!P2 FADD R0, R0, R3 ;  /* 0x000000030000a221 */ /* 0x000fe40000000000 */
[----:B------:R-:W-:Y:S02]  /*08d0*/  FMUL R3, R8, R8 ;  /* 0x0000000808037220 */ /* 0x000fe40000400000 */
[----:B------:R-:W-:-:S04]  /*08e0*/  @!P6 FADD R0, R0, R5 ;  /* 0x000000050000e221 */ /* 0x000fc80000000000 */
[----:B------:R-:W-:-:S05]  /*08f0*/  FFMA R3, R0, R0, R3 ;  /* 0x0000000000037223 */ /* 0x000fca0000000003 */
[----:B------:R-:W-:Y:S01]  /*0900*/  IADD3 R0, PT, PT, R3, -0xd000000, RZ ;  /* 0xf300000003007810 */ /* 0x000fe20007ffe0ff */
[----:B------:R0:W1:Y:S03]  /*0910*/  MUFU.RSQ R4, R3 ;  /* 0x0000000300047308 */ /* 0x0000660000001400 */
[----:B------:R-:W-:-:S13]  /*0920*/  ISETP.GT.U32.AND P0, PT, R0, 0x727fffff, PT ;  /* 0x727fffff0000780c */ /* 0x000fda0003f04070 */
[----:B0-----:R-:W-:Y:S05]  /*0930*/  @!P0 BRA `(.L_x_6) ;  /* 0x0000000000108947 */ /* 0x001fea0003800000 */
[----:B------:R-:W-:-:S07]  /*0940*/  MOV R8, 0x960 ;  /* 0x0000096000087802 */ /* 0x000fce0000000f00 */
[----:B-1----:R-:W-:Y:S05]  /*0950*/  CALL.REL.NOINC `($__internal_0_$__cuda_sm20_sqrt_rn_f32_slowpath) ;  /* 0x0000000000347944 */ /* 0x002fea0003c00000 */
[----:B------:R-:W-:Y:S01]  /*0960*/  IMAD.MOV.U32 R0, RZ, RZ, R3 ;  /* 0x000000ffff007224 */ /* 0x000fe200078e0003 */
[----:B------:R-:W-:Y:S06]  /*0970*/  BRA `(.L_x_7) ;  /* 0x0000000000107947 */ /* 0x000fec0003800000 */
.L_x_6:
[----:B-1----:R-:W-:Y:S01]  /*0980*/  FMUL.FTZ R0, R3, R4 ;  /* 0x0000000403007220 */ /* 0x002fe20000410000 */
[----:B------:R-:W-:-:S03]  /*0990*/  FMUL.FTZ R4, R4, 0.5 ;  /* 0x3f00000004047820 */ /* 0x000fc60000410000 */
[----:B------:R-:W-:-:S04]  /*09a0*/  FFMA R3, -R0, R0, R3 ;  /* 0x0000000000037223 */ /* 0x000fc80000000103 */
[----:B------:R-:W-:-:S07]  /*09b0*/  FFMA R0, R3, R4, R0 ;  /* 0x0000000403007223 */ /* 0x000fce0000000000 */
.L_x_7:
[----:B------:R-:W-:Y:S05]  /*09c0*/  BSYNC.RECONVERGENT B1 ;  /* 0x0000000000017941 */ /* 0x000fea0003800200 */
.L_x_5:
[----:B------:R-:W0:Y:S01]  /*09d0*/  LDCU.64 UR6, c[0x0][0x388] ;  /* 0x00007100ff0677ac */ /* 0x000e220008000a00 */
[----:B------:R-:W1:Y:S01]  /*09e0*/  F2I.U32.TRUNC.NTZ R5, R0 ;  /* 0x0000000000057305 */ /* 0x000e62000020f000 */
[----:B0-----:R-:W-:-:S04]  /*09f0*/  IADD3 R2, P0, PT, R2, UR6, RZ ;  /* 0x0000000602027c10 */ /* 0x001fc8000ff1e0ff */
[----:B------:R-:W-:-:S05]  /*0a00*/  IADD3.X R3, PT, PT, R13, UR7, RZ, P0, !PT ;  /* 0x000000070d037c10 */ /* 0x000fca00087fe4ff */
[----:B-1----:R-:W-:Y:S01]  /*0a10*/  STG.E.U8 desc[UR4][R2.64], R5 ;  /* 0x0000000502007986 */ /* 0x002fe2000c101104 */
[----:B------:R-:W-:Y:S05]  /*0a20*/  EXIT ;  /* 0x000000000000794d */ /* 0x000fea0003800000 */
        .weak           $__internal_0_$__cuda_sm20_sqrt_rn_f32_slowpath
        .type           $__internal_0_$__cuda_sm20_sqrt_rn_f32_slowpath,@function
        .size           $__internal_0_$__cuda_sm20_sqrt_rn_f32_slowpath,(.L_x_17 - $__internal_0_$__cuda_sm20_sqrt_rn_f32_slowpath)
$__internal_0_$__cuda_sm20_sqrt_rn_f32_slowpath:
[----:B------:R-:W-:-:S13]  /*0a30*/  LOP3.LUT P0, RZ, R3, 0x7fffffff, RZ, 0xc0, !PT ;  /* 0x7fffffff03ff7812 */ /* 0x000fda000780c0ff */
[----:B------:R-:W-:Y:S05]  /*0a40*/  @!P0 BRA `(.L_x_8) ;  /* 0x0000000000448947 */ /* 0x000fea0003800000 */
[----:B------:R-:W-:Y:S01]  /*0a50*/  FSETP.GEU.FTZ.AND P0, PT, R3, RZ, PT ;  /* 0x000000ff0300720b */ /* 0x000fe20003f1e000 */
[----:B------:R-:W-:-:S12]  /*0a60*/  IMAD.MOV.U32 R0, RZ, RZ, R3 ;  /* 0x000000ffff007224 */ /* 0x000fd800078e0003 */
[----:B------:R-:W-:Y:S01]  /*0a70*/  @!P0 IMAD.MOV.U32 R3, RZ, RZ, 0x7fffffff ;  /* 0x7fffffffff038424 */ /* 0x000fe200078e00ff */
[----:B------:R-:W-:Y:S06]  /*0a80*/  @!P0 BRA `(.L_x_8) ;  /* 0x0000000000348947 */ /* 0x000fec0003800000 */
[----:B------:R-:W-:-:S13]  /*0a90*/  FSETP.GTU.FTZ.AND P0, PT, |R0|, +INF , PT ;  /* 0x7f8000000000780b */ /* 0x000fda0003f1c200 */
[----:B------:R-:W-:Y:S01]  /*0aa0*/  @P0 FADD.FTZ R3, R0, 1 ;  /* 0x3f80000000030421 */ /* 0x000fe20000010000 */
[----:B------:R-:W-:Y:S06]  /*0ab0*/  @P0 BRA `(.L_x_8) ;  /* 0x0000000000280947 */ /* 0x000fec0003800000 */
[----:B------:R-:W-:-:S13]  /*0ac0*/  FSETP.NEU.FTZ.AND P0, PT, |R0|, +INF , PT ;  /* 0x7f8000000000780b */ /* 0x000fda0003f1d200 */
[----:B------:R-:W-:-:S04]  /*0ad0*/  @P0 FFMA R4, R0, 1.84467440737095516160e+19, RZ ;  /* 0x5f80000000040823 */ /* 0x000fc800000000ff */
[----:B------:R-:W0:Y:S02]  /*0ae0*/  @P0 MUFU.RSQ R3, R4 ;  /* 0x0000000400030308 */ /* 0x000e240000001400 */
[----:B0-----:R-:W-:Y:S01]  /*0af0*/  @P0 FMUL.FTZ R5, R4, R3 ;  /* 0x0000000304050220 */ /* 0x001fe20000410000 */
[----:B------:R-:W-:Y:S01]  /*0b00*/  @P0 FMUL.FTZ R7, R3, 0.5 ;  /* 0x3f00000003070820 */ /* 0x000fe20000410000 */
[----:B------:R-:W-:Y:S02]  /*0b10*/  @!P0 MOV R3, R0 ;  /* 0x0000000000038202 */ /* 0x000fe40000000f00 */
[----:B------:R-:W-:-:S04]  /*0b20*/  @P0 FADD.FTZ R6, -R5, -RZ ;  /* 0x800000ff05060221 */ /* 0x000fc80000010100 */
[----:B------:R-:W-:-:S04]  /*0b30*/  @P0 FFMA R6, R5, R6, R4 ;  /* 0x0000000605060223 */ /* 0x000fc80000000004 */
[----:B------:R-:W-:-:S04]  /*0b40*/  @P0 FFMA R6, R6, R7, R5 ;  /* 0x0000000706060223 */ /* 0x000fc80000000005 */
[----:B------:R-:W-:-:S07]  /*0b50*/  @P0 FMUL.FTZ R3, R6, 2.3283064365386962891e-10 ;  /* 0x2f80000006030820 */ /* 0x000fce0000410000 */
.L_x_8:
[----:B------:R-:W-:Y:S02]  /*0b60*/  IMAD.MOV.U32 R4, RZ, RZ, R8 ;  /* 0x000000ffff047224 */ /* 0x000fe400078e0008 */
[----:B------:R-:W-:-:S04]  /*0b70*/  IMAD.MOV.U32 R5, RZ, RZ, 0x0 ;  /* 0x00000000ff057424 */ /* 0x000fc800078e00ff */
[----:B------:R-:W-:Y:S05]  /*0b80*/  RET.REL.NODEC R4 `(_Z14AppliquerSobelPhS_ii) ;  /* 0xfffffff4041c7950 */ /* 0x000fea0003c3ffff */
.L_x_9:
[----:B------:R-:W-:-:S00]  /*0b90*/  BRA `(.L_x_9) ;  /* 0xfffffffc00fc7947 */ /* 0x000fc0000383ffff */
[----:B------:R-:W-:-:S00]  /*0ba0*/  NOP ;  /* 0x0000000000007918 */ /* 0x000fc00000000000 */
        /* <DEDUP_REMOVED lines=13> */
.L_x_17:


//--------------------- .text._Z11ChangerFondPhS_9InfoImage --------------------------
	.section	.text._Z11ChangerFondPhS_9InfoImage,"ax",@progbits
	.align	128
        .global         _Z11ChangerFondPhS_9InfoImage
        .type           _Z11ChangerFondPhS_9InfoImage,@function
        .size           _Z11ChangerFondPhS_9InfoImage,(.L_x_19 - _Z11ChangerFondPhS_9InfoImage)
        .other          _Z11ChangerFondPhS_9InfoImage,@"STO_CUDA_ENTRY STV_DEFAULT"
_Z11ChangerFondPhS_9InfoImage:
.text._Z11ChangerFondPhS_9InfoImage:
[----:B------:R-:W-:Y:S08]  /*0000*/  LDC R1, c[0x0][0x37c] ;  /* 0x0000df00ff017b82 */ /* 0x000ff00000000800 */
[----:B------:R-:W0:Y:S02]  /*0010*/  LDC R5, c[0x0][0x390] ;  /* 0x0000e400ff057b82 */ /* 0x000e240000000800 */
[----:B0-----:R-:W-:-:S13]  /*0020*/  ISETP.GE.AND P0, PT, R5, 0x1, PT ;  /* 0x000000010500780c */ /* 0x001fda0003f06270 */
[----:B------:R-:W-:Y:S05]  /*0030*/  @!P0 EXIT ;  /* 0x000000000000894d */ /* 0x000fea0003800000 */
[----:B------:R-:W0:Y:S01]  /*0040*/  S2R R0, SR_TID.X ;  /* 0x0000000000007919 */ /* 0x000e220000002100 */
[----:B------:R-:W0:Y:S01]  /*0050*/  LDCU UR4, c[0x0][0x360] ;  /* 0x00006c00ff0477ac */ /* 0x000e220008000800 */
[----:B------:R-:W0:Y:S01]  /*0060*/  S2R R3, SR_CTAID.X ;  /* 0x0000000000037919 */ /* 0x000e220000002500 */
[----:B------:R-:W1:Y:S01]  /*0070*/  LDCU.64 UR6, c[0x0][0x380] ;  /* 0x00007000ff0677ac */ /* 0x000e620008000a00 */
[----:B------:R-:W2:Y:S01]  /*0080*/  LDCU.64 UR8, c[0x0][0x358] ;  /* 0x00006b00ff0877ac */ /* 0x000ea20008000a00 */
[----:B0-----:R-:W-:-:S04]  /*0090*/  IMAD R0, R3, UR4, R0 ;  /* 0x0000000403007c24 */ /* 0x001fc8000f8e0200 */
[----:B------:R-:W-:-:S05]  /*00a0*/  IMAD R0, R0, 0x3, RZ ;  /* 0x0000000300007824 */ /* 0x000fca00078e02ff */
[----:B-1----:R-:W-:-:S04]  /*00b0*/  IADD3 R2, P0, PT, R0, UR6, RZ ;  /* 0x0000000600027c10 */ /* 0x002fc8000ff1e0ff */
[----:B------:R-:W-:-:S05]  /*00c0*/  LEA.HI.X.SX32 R3, R0, UR7, 0x1, P0 ;  /* 0x0000000700037c11 */ /* 0x000fca00080f0eff */
[----:B--2---:R0:W5:Y:S01]  /*00d0*/  LDG.E.U8 R0, desc[UR8][R2.64] ;  /* 0x0000000802007981 */ /* 0x004162000c1e1100 */
[C---:B------:R-:W-:Y:S01]  /*00e0*/  ISETP.GE.U32.AND P0, PT, R5.reuse, 0x7, PT ;  /* 0x000000070500780c */ /* 0x040fe20003f06070 */
[----:B------:R-:W-:Y:S01]  /*00f0*/  VIADD R4, R5, 0xffffffff ;  /* 0xffffffff05047836 */ /* 0x000fe20000000000 */
[----:B------:R-:W-:-:S03]  /*0100*/  UMOV UR4, URZ ;  /* 0x000000ff00047c82 */ /* 0x000fc60008000000 */
[----:B------:R-:W-:-:S05]  /*0110*/  IMAD.HI.U32 R4, R4, -0x55555555, RZ ;  /* 0xaaaaaaab04047827 */ /* 0x000fca00078e00ff */
[----:B------:R-:W-:-:S03]  /*0120*/  SHF.R.U32.HI R6, RZ, 0x2, R4 ;  /* 0x00000002ff067819 */ /* 0x000fc60000011604 */
[----:B0-----:R-:W-:Y:S05]  /*0130*/  @!P0 BRA `(.L_x_10) ;  /* 0x0000000400888947 */ /* 0x001fea0003800000 */
[----:B------:R-:W0:Y:S01]  /*0140*/  LDCU.64 UR4, c[0x0][0x388] ;  /* 0x00007100ff0477ac */ /* 0x000e220008000a00 */
[----:B------:R-:W-:Y:S01]  /*0150*/  VIADD R4, R6, 0x1 ;  /* 0x0000000106047836 */ /* 0x000fe20000000000 */
[----:B------:R-:W1:Y:S04]  /*0160*/  LDCU UR7, c[0x0][0x398] ;  /* 0x00007300ff0777ac */ /* 0x000e680008000800 */
[----:B------:R-:W-:Y:S01]  /*0170*/  LOP3.LUT R4, R4, 0x7ffffffe, RZ, 0xc0, !PT ;  /* 0x7ffffffe04047812 */ /* 0x000fe200078ec0ff */
[----:B------:R-:W2:Y:S04]  /*0180*/  LDCU UR10, c[0x0][0x39c] ;  /* 0x00007380ff0a77ac */ /* 0x000ea80008000800 */
[----:B------:R-:W-:Y:S01]  /*0190*/  IMAD.MOV R7, RZ, RZ, -R4 ;  /* 0x000000ffff077224 */ /* 0x000fe200078e0a04 */
[----:B------:R-:W3:Y:S01]  /*01a0*/  LDCU UR6, c[0x0][0x394] ;  /* 0x00007280ff0677ac */ /* 0x000ee20008000800 */
[----:B0-----:R-:W-:-:S04]  /*01b0*/  UIADD3 UR4, UP0, UPT, UR4, 0x5, URZ ;  /* 0x0000000504047890 */ /* 0x001fc8000ff1e0ff */
[----:B------:R-:W-:Y:S02]  /*01c0*/  UIADD3.X UR5, UPT, UPT, URZ, UR5, URZ, UP0, !UPT ;  /* 0x00000005ff057290 */ /* 0x000fe400087fe4ff */
[----:B------:R-:W-:Y:S01]  /*01d0*/  IMAD.U32 R4, RZ, RZ, UR4 ;  /* 0x00000004ff047e24 */ /* 0x000fe2000f8e00ff */
[----:B------:R-:W-:-:S03]  /*01e0*/  UMOV UR4, URZ ;  /* 0x000000ff00047c82 */ /* 0x000fc60008000000 */
[----:B-12---:R-:W-:-:S07]  /*01f0*/  IMAD.U32 R5, RZ, RZ, UR5 ;  /* 0x00000005ff057e24 */ /* 0x006fce000f8e00ff */
.L_x_15:
[----:B------:R-:W2:Y:S04]  /*0200*/  LDG.E.U8 R9, desc[UR8][R4.64+-0x4] ;  /* 0xfffffc0804097981 */ /* 0x000ea8000c1e1100 */
[----:B0-----:R-:W3:Y:S01]  /*0210*/  LDG.E.U8 R8, desc[UR8][R4.64+-0x5] ;  /* 0xfffffb0804087981 */ /* 0x001ee2000c1e1100 */
[----:B------:R-:W-:Y:S01]  /*0220*/  BSSY.RECONVERGENT B0, `(.L_x_11) ;  /* 0x0000025000007945 */ /* 0x000fe20003800200 */
[----:B--2---:R-:W-:-:S04]  /*0230*/  IMAD.MOV R11, RZ, RZ, -R9 ;  /* 0x000000ffff0b7224 */ /* 0x004fc800078e0a09 */
[--C-:B---3--:R-:W-:Y:S02]  /*0240*/  IMAD R10, R11, UR6, R8.reuse ;  /* 0x000000060b0a7c24 */ /* 0x108fe4000f8e0208 */
[----:B------:R-:W-:Y:S01]  /*0250*/  IMAD R8, R9, UR6, R8 ;  /* 0x0000000609087c24 */ /* 0x000fe2000f8e0208 */
[----:B-----5:R-:W-:Y:S02]  /*0260*/  LOP3.LUT R9, R0, 0xff, RZ, 0xc0, !PT ;  /* 0x000000ff00097812 */ /* 0x020fe400078ec0ff */
[----:B------:R-:W-:Y:S02]  /*0270*/  VIMNMX R10, PT, PT, RZ, R10, !PT ;  /* 0x0000000aff0a7248 */ /* 0x000fe40007fe0100 */
[----:B------:R-:W-:Y:S02]  /*0280*/  ISETP.GE.AND P0, PT, R8, R9, PT ;  /* 0x000000090800720c */ /* 0x000fe40003f06270 */
[----:B------:R-:W-:-:S04]  /*0290*/  VIMNMX R10, PT, PT, R10, 0xff, PT ;  /* 0x000000ff0a0a7848 */ /* 0x000fc80003fe0100 */
[----:B------:R-:W-:-:S13]  /*02a0*/  ISETP.GT.U32.OR P0, PT, R10, R9, !P0 ;  /* 0x000000090a00720c */ /* 0x000fda0004704470 */
[----:B------:R-:W-:Y:S05]  /*02b0*/  @P0 BRA `(.L_x_12) ;  /* 0x00000000006c0947 */ /* 0x000fea0003800000 */
[----:B------:R-:W2:Y:S04]  /*02c0*/  LDG.E.U8 R9, desc[UR8][R4.64+-0x2] ;  /* 0xfffffe0804097981 */ /* 0x000ea8000c1e1100 */
[----:B------:R-:W3:Y:S04]  /*02d0*/  LDG.E.U8 R8, desc[UR8][R4.64+-0x3] ;  /* 0xfffffd0804087981 */ /* 0x000ee8000c1e1100 */
[----:B------:R-:W4:Y:S01]  /*02e0*/  LDG.E.U8 R11, desc[UR8][R2.64+0x1] ;  /* 0x00000108020b7981 */ /* 0x000f22000c1e1100 */
[----:B--2---:R-:W-:-:S04]  /*02f0*/  IMAD.MOV R13, RZ, RZ, -R9 ;  /* 0x000000ffff0d7224 */ /* 0x004fc800078e0a09 */
[--C-:B---3--:R-:W-:Y:S02]  /*0300*/  IMAD R10, R13, UR7, R8.reuse ;  /* 0x000000070d0a7c24 */ /* 0x108fe4000f8e0208 */
[----:B------:R-:W-:-:S03]  /*0310*/  IMAD R8, R9, UR7, R8 ;  /* 0x0000000709087c24 */ /* 0x000fc6000f8e0208 */
[----:B------:R-:W-:Y:S02]  /*0320*/  VIMNMX R10, PT, PT, RZ, R10, !PT ;  /* 0x0000000aff0a7248 */ /* 0x000fe40007fe0100 */
[----:B----4-:R-:W-:Y:S02]  /*0330*/  ISETP.GE.AND P0, PT, R8, R11, PT ;  /* 0x0000000b0800720c */ /* 0x010fe40003f06270 */
        /* <DEDUP_REMOVED lines=8> */
[----:B------:R-:W-:Y:S02]  /*03c0*/  IMAD R8, R9, UR10, R8 ;  /* 0x0000000a09087c24 */ /* 0x000fe4000f8e0208 */
[----:B------:R-:W-:Y:S01]  /*03d0*/  IMAD.MOV.U32 R9, RZ, RZ, 0xff ;  /* 0x000000ffff097424 */ /* 0x000fe200078e00ff */
[----:B------:R-:W-:Y:S02]  /*03e0*/  VIMNMX R10, PT, PT, RZ, R10, !PT ;  /* 0x0000000aff0a7248 */ /* 0x000fe40007fe0100 */
[----:B----4-:R-:W-:Y:S01]  /*03f0*/  ISETP.GE.AND P0, PT, R8, R11, PT ;  /* 0x0000000b0800720c */ /* 0x010fe20003f06270 */
[----:B------:R-:W-:Y:S01]  /*0400*/  IMAD.MOV.U32 R8, RZ, RZ, 0xff ;  /* 0x000000ffff087424 */ /* 0x000fe200078e00ff */
[----:B------:R-:W-:-:S04]  /*0410*/  VIMNMX R10, PT, PT, R10, 0xff, PT ;  /* 0x000000ff0a0a7848 */ /* 0x000fc80003fe0100 */
[----:B------:R-:W-:-:S13]  /*0420*/  ISETP.GT.U32.OR P0, PT, R10, R11, !P0 ;  /* 0x0000000b0a00720c */ /* 0x000fda0004704470 */
[----:B------:R0:W-:Y:S01]  /*0430*/  @!P0 STG.E.U8 desc[UR8][R2.64], R8 ;  /* 0x0000000802008986 */ /* 0x0001e2000c101108 */
[----:B------:R-:W-:-:S03]  /*0440*/  @!P0 PRMT R0, R9, 0x7610, R0 ;  /* 0x0000761009008816 */ /* 0x000fc60000000000 */
[----:B------:R0:W-:Y:S04]  /*0450*/  @!P0 STG.E.U8 desc[UR8][R2.64+0x1], R8 ;  /* 0x0000010802008986 */ /* 0x0001e8000c101108 */
[----:B------:R0:W-:Y:S02]  /*0460*/  @!P0 STG.E.U8 desc[UR8][R2.64+0x2], R8 ;  /* 0x0000020802008986 */ /* 0x0001e4000c101108 */
.L_x_12:
[----:B------:R-:W-:Y:S05]  /*0470*/  BSYNC.RECONVERGENT B0 ;  /* 0x0000000000007941 */ /* 0x000fea0003800200 */
.L_x_11:
[----:B------:R-:W2:Y:S04]  /*0480*/  LDG.E.U8 R9, desc[UR8][R4.64+0x2] ;  /* 0x0000020804097981 */ /* 0x000ea8000c1e1100 */
[----:B0-----:R-:W3:Y:S01]  /*0490*/  LDG.E.U8 R8, desc[UR8][R4.64+0x1] ;  /* 0x0000010804087981 */ /* 0x001ee2000c1e1100 */
[----:B------:R-:W-:Y:S01]  /*04a0*/  VIADD R7, R7, 0x2 ;  /* 0x0000000207077836 */ /* 0x000fe20000000000 */
[----:B------:R-:W-:Y:S04]  /*04b0*/  BSSY.RECONVERGENT B0, `(.L_x_13) ;  /* 0x0000026000007945 */ /* 0x000fe80003800200 */
[----:B------:R-:W-:Y:S01]  /*04c0*/  ISETP.NE.AND P1, PT, R7, RZ, PT ;  /* 0x000000ff0700720c */ /* 0x000fe20003f25270 */
[----:B--2---:R-:W-:-:S04]  /*04d0*/  IMAD.MOV R11, RZ, RZ, -R9 ;  /* 0x000000ffff0b7224 */ /* 0x004fc800078e0a09 */
[--C-:B---3--:R-:W-:Y:S02]  /*04e0*/  IMAD R10, R11, UR6, R8.reuse ;  /* 0x000000060b0a7c24 */ /* 0x108fe4000f8e0208 */
[----:B------:R-:W-:Y:S01]  /*04f0*/  IMAD R8, R9, UR6, R8 ;  /* 0x0000000609087c24 */ /* 0x000fe2000f8e0208 */
[----:B------:R-:W-:Y:S02]  /*0500*/  LOP3.LUT R9, R0, 0xff, RZ, 0xc0, !PT ;  /* 0x000000ff00097812 */ /* 0x000fe400078ec0ff */
        /* <DEDUP_REMOVED lines=32> */
.L_x_14:
[----:B------:R-:W-:Y:S05]  /*0710*/  BSYNC.RECONVERGENT B0 ;  /* 0x0000000000007941 */ /* 0x000fea0003800200 */
.L_x_13:
[----:B------:R-:W-:Y:S01]  /*0720*/  IADD3 R4, P0, PT, R4, 0xc, RZ ;  /* 0x0000000c04047810 */ /* 0x000fe20007f1e0ff */
[----:B------:R-:W-:-:S04]  /*0730*/  UIADD3 UR4, UPT, UPT, UR4, 0xc, URZ ;  /* 0x0000000c04047890 */ /* 0x000fc8000fffe0ff */
[----:B------:R-:W-:Y:S01]  /*0740*/  IMAD.X R5, RZ, RZ, R5, P0 ;  /* 0x000000ffff057224 */ /* 0x000fe200000e0605 */
[----:B------:R-:W-:Y:S07]  /*0750*/  @P1 BRA `(.L_x_15) ;  /* 0xfffffff800a81947 */ /* 0x000fee000383ffff */
.L_x_10:
[----:B------:R-:W-:-:S04]  /*0760*/  LOP3.LUT R6, R6, 0x1, RZ, 0xc0, !PT ;  /* 0x0000000106067812 */ /* 0x000fc800078ec0ff */
[----:B------:R-:W-:-:S13]  /*0770*/  ISETP.NE.U32.AND P0, PT, R6, 0x1, PT ;  /* 0x000000010600780c */ /* 0x000fda0003f05070 */
[----:B------:R-:W-:Y:S05]  /*0780*/  @!P0 EXIT ;  /* 0x000000000000894d */ /* 0x000fea0003800000 */
[----:B------:R-:W1:Y:S02]  /*0790*/  LDCU.64 UR6, c[0x0][0x388] ;  /* 0x00007100ff0677ac */ /* 0x000e640008000a00 */
[----:B-1----:R-:W-:-:S04]  /*07a0*/  UIADD3 UR5, UP0, UPT, UR4, UR6, URZ ;  /* 0x0000000604057290 */ /* 0x002fc8000ff1e0ff */
[----:B------:R-:W-:Y:S02]  /*07b0*/  UIADD3.X UR6, UPT, UPT, URZ, UR7, URZ, UP0, !UPT ;  /* 0x00000007ff067290 */ /* 0x000fe400087fe4ff */
[----:B------:R-:W-:-:S04]  /*07c0*/  IMAD.U32 R4, RZ, RZ, UR5 ;  /* 0x00000005ff047e24 */ /* 0x000fc8000f8e00ff */
[----:B------:R-:W-:Y:S01]  /*07d0*/  IMAD.U32 R5, RZ, RZ, UR6 ;  /* 0x00000006ff057e24 */ /* 0x000fe2000f8e00ff */
[----:B------:R-:W0:Y:S04]  /*07e0*/  LDCU UR5, c[0x0][0x394] ;  /* 0x00007280ff0577ac */ /* 0x000e280008000800 */
[----:B------:R-:W2:Y:S04]  /*07f0*/  LDG.E.U8 R7, desc[UR8][R4.64+0x1] ;  /* 0x0000010804077981 */ /* 0x000ea8000c1e1100 */
[----:B------:R-:W0:Y:S01]  /*0800*/  LDG.E.U8 R6, desc[UR8][R4.64] ;  /* 0x0000000804067981 */ /* 0x000e22000c1e1100 */
[----:B--2---:R-:W-:-:S04]  /*0810*/  IMAD.MOV R9, RZ, RZ, -R7 ;  /* 0x000000ffff097224 */ /* 0x004fc800078e0a07 */
[--C-:B0-----:R-:W-:Y:S02]  /*0820*/  IMAD R8, R9, UR5, R6.reuse ;  /* 0x0000000509087c24 */ /* 0x101fe4000f8e0206 */
[----:B------:R-:W-:Y:S01]  /*0830*/  IMAD R6, R7, UR5, R6 ;  /* 0x0000000507067c24 */ /* 0x000fe2000f8e0206 */
[----:B-----5:R-:W-:Y:S02]  /*0840*/  LOP3.LUT R7, R0, 0xff, RZ, 0xc0, !PT ;  /* 0x000000ff00077812 */ /* 0x020fe400078ec0ff */
[----:B------:R-:W-:Y:S02]  /*0850*/  VIMNMX R8, PT, PT, RZ, R8, !PT ;  /* 0x00000008ff087248 */ /* 0x000fe40007fe0100 */
[----:B------:R-:W-:Y:S02]  /*0860*/  ISETP.GE.AND P0, PT, R6, R7, PT ;  /* 0x000000070600720c */ /* 0x000fe40003f06270 */
[----:B------:R-:W-:-:S04]  /*0870*/  VIMNMX R8, PT, PT, R8, 0xff, PT ;  /* 0x000000ff08087848 */ /* 0x000fc80003fe0100 */
[----:B------:R-:W-:-:S13]  /*0880*/  ISETP.GT.U32.OR P0, PT, R8, R7, !P0 ;  /* 0x000000070800720c */ /* 0x000fda0004704470 */
[----:B------:R-:W-:Y:S05]  /*0890*/  @P0 EXIT ;  /* 0x000000000000094d */ /* 0x000fea0003800000 */
[----:B------:R-:W2:Y:S01]  /*08a0*/  LDG.E.U8 R7, desc[UR8][R4.64+0x3] ;  /* 0x0000030804077981 */ /* 0x000ea2000c1e1100 */
[----:B------:R-:W0:Y:S03]  /*08b0*/  LDCU UR4, c[0x0][0x398] ;  /* 0x00007300ff0477ac */ /* 0x000e260008000800 */
[----:B------:R-:W0:Y:S04]  /*08c0*/  LDG.E.U8 R0, desc[UR8][R4.64+0x2] ;  /* 0x0000020804007981 */ /* 0x000e28000c1e1100 */
[----:B------:R-:W3:Y:S01]  /*08d0*/  LDG.E.U8 R9, desc[UR8][R2.64+0x1] ;  /* 0x0000010802097981 */ /* 0x000ee2000c1e1100 */
[----:B--2---:R-:W-:-:S04]  /*08e0*/  IMAD.MOV R11, RZ, RZ, -R7 ;  /* 0x000000ffff0b7224 */ /* 0x004fc800078e0a07 */
[--C-:B0-----:R-:W-:Y:S02]  /*08f0*/  IMAD R6, R11, UR4, R0.reuse ;  /* 0x000000040b067c24 */ /* 0x101fe4000f8e0200 */
[----:B------:R-:W-:-:S03]  /*0900*/  IMAD R0, R7, UR4, R0 ;  /* 0x0000000407007c24 */ /* 0x000fc6000f8e0200 */
[----:B------:R-:W-:Y:S02]  /*0910*/  VIMNMX R6, PT, PT, RZ, R6, !PT ;  /* 0x00000006ff067248 */ /* 0x000fe40007fe0100 */
[----:B---3--:R-:W-:Y:S02]  /*0920*/  ISETP.GE.AND P0, PT, R0, R9, PT ;  /* 0x000000090000720c */ /* 0x008fe40003f06270 */
        /* <DEDUP_REMOVED lines=15> */
[----:B------:R-:W-:-:S05]  /*0a20*/  IMAD.MOV.U32 R0, RZ, RZ, 0xff ;  /* 0x000000ffff007424 */ /* 0x000fca00078e00ff */
[----:B------:R-:W-:Y:S04]  /*0a30*/  STG.E.U8 desc[UR8][R2.64], R0 ;  /* 0x0000000002007986 */ /* 0x000fe8000c101108 */
[----:B------:R-:W-:Y:S04]  /*0a40*/  STG.E.U8 desc[UR8][R2.64+0x1], R0 ;  /* 0x0000010002007986 */ /* 0x000fe8000c101108 */
[----:B------:R-:W-:Y:S01]  /*0a50*/  STG.E.U8 desc[UR8][R2.64+0x2], R0 ;  /* 0x0000020002007986 */ /* 0x000fe2000c101108 */
[----:B------:R-:W-:Y:S05]  /*0a60*/  EXIT ;  /* 0x000000000000794d */ /* 0x000fea0003800000 */
.L_x_16:
        /* <DEDUP_REMOVED lines=9> */
.L_x_19:


//--------------------- .nv.shared.reserved.0     --------------------------
	.section	.nv.shared.reserved.0,"aw",@nobits
	.weak		__nv_reservedSMEM_offset_0_alias
	.size		__nv_reservedSMEM_offset_0_alias, 0, 64
	.other		__nv_reservedSMEM_offset_0_alias,@"STO_CUDA_RESERVED_SHARED STV_DEFAULT"
__nv_reservedSMEM_offset_0_alias:
	.zero		0
	.zero		64


//--------------------- .nv.constant0._Z14AppliquerSobelPhS_ii --------------------------
	.section	.nv.constant0._Z14AppliquerSobelPhS_ii,"a",@progbits
	.sectionflags	@""
	.align	4
.nv.constant0._Z14AppliquerSobelPhS_ii:
	.zero		920


//--------------------- .nv.constant0._Z11ChangerFondPhS_9InfoImage --------------------------
	.section	.nv.constant0._Z11ChangerFondPhS_9InfoImage,"a",@progbits
	.sectionflags	@""
	.align	4
.nv.constant0._Z11ChangerFondPhS_9InfoImage:
	.zero		928


//--------------------- SYMBOLS --------------------------

	.type		.nv.reservedSmem.offset0,@object
	.size		.nv.reservedSmem.offset0,0x4
